//
// Generated by NVIDIA NVVM Compiler
//
// Compiler Build ID: CL-36424714
// Cuda compilation tools, release 13.0, V13.0.88
// Based on NVVM 20.0.0
//

.version 9.0
.target sm_100
.address_size 64

	// .globl	_Z23sgemm_warptiling_kernelILi64ELi64ELi8ELi32ELi32ELi2ELi1ELi4ELi4ELi128EEvPfS0_S0_iii
// _ZZ23sgemm_warptiling_kernelILi64ELi64ELi8ELi32ELi32ELi2ELi1ELi4ELi4ELi128EEvPfS0_S0_iiiE6smem_a has been demoted
// _ZZ23sgemm_warptiling_kernelILi64ELi64ELi8ELi32ELi32ELi2ELi1ELi4ELi4ELi128EEvPfS0_S0_iiiE6smem_b has been demoted

.visible .entry _Z23sgemm_warptiling_kernelILi64ELi64ELi8ELi32ELi32ELi2ELi1ELi4ELi4ELi128EEvPfS0_S0_iii(
	.param .u64 .ptr .align 1 _Z23sgemm_warptiling_kernelILi64ELi64ELi8ELi32ELi32ELi2ELi1ELi4ELi4ELi128EEvPfS0_S0_iii_param_0,
	.param .u64 .ptr .align 1 _Z23sgemm_warptiling_kernelILi64ELi64ELi8ELi32ELi32ELi2ELi1ELi4ELi4ELi128EEvPfS0_S0_iii_param_1,
	.param .u64 .ptr .align 1 _Z23sgemm_warptiling_kernelILi64ELi64ELi8ELi32ELi32ELi2ELi1ELi4ELi4ELi128EEvPfS0_S0_iii_param_2,
	.param .u32 _Z23sgemm_warptiling_kernelILi64ELi64ELi8ELi32ELi32ELi2ELi1ELi4ELi4ELi128EEvPfS0_S0_iii_param_3,
	.param .u32 _Z23sgemm_warptiling_kernelILi64ELi64ELi8ELi32ELi32ELi2ELi1ELi4ELi4ELi128EEvPfS0_S0_iii_param_4,
	.param .u32 _Z23sgemm_warptiling_kernelILi64ELi64ELi8ELi32ELi32ELi2ELi1ELi4ELi4ELi128EEvPfS0_S0_iii_param_5
)
.maxntid 128
{
	.reg .pred 	%p<4>;
	.reg .b16 	%rs<4>;
	.reg .b32 	%r<72>;
	.reg .b32 	%f<291>;
	.reg .b64 	%rd<45>;
	// demoted variable
	.shared .align 4 .b8 _ZZ23sgemm_warptiling_kernelILi64ELi64ELi8ELi32ELi32ELi2ELi1ELi4ELi4ELi128EEvPfS0_S0_iiiE6smem_a[2048];
	// demoted variable
	.shared .align 4 .b8 _ZZ23sgemm_warptiling_kernelILi64ELi64ELi8ELi32ELi32ELi2ELi1ELi4ELi4ELi128EEvPfS0_S0_iiiE6smem_b[2048];
	ld.param.u64 	%rd8, [_Z23sgemm_warptiling_kernelILi64ELi64ELi8ELi32ELi32ELi2ELi1ELi4ELi4ELi128EEvPfS0_S0_iii_param_0];
	ld.param.u64 	%rd9, [_Z23sgemm_warptiling_kernelILi64ELi64ELi8ELi32ELi32ELi2ELi1ELi4ELi4ELi128EEvPfS0_S0_iii_param_1];
	ld.param.u32 	%r20, [_Z23sgemm_warptiling_kernelILi64ELi64ELi8ELi32ELi32ELi2ELi1ELi4ELi4ELi128EEvPfS0_S0_iii_param_4];
	ld.param.u32 	%r21, [_Z23sgemm_warptiling_kernelILi64ELi64ELi8ELi32ELi32ELi2ELi1ELi4ELi4ELi128EEvPfS0_S0_iii_param_5];
	cvta.to.global.u64 	%rd10, %rd8;
	cvta.to.global.u64 	%rd11, %rd9;
	mov.u32 	%r22, %ctaid.y;
	mov.u32 	%r23, %ctaid.x;
	mov.u32 	%r1, %tid.x;
	and.b32  	%r24, %r1, 32;
	and.b32  	%r2, %r1, 7;
	shr.u32 	%r25, %r1, 3;
	and.b32  	%r3, %r25, 3;
	shl.b32 	%r26, %r22, 6;
	mul.lo.s32 	%r27, %r21, %r26;
	mul.wide.u32 	%rd12, %r27, 4;
	add.s64 	%rd43, %rd10, %rd12;
	shl.b32 	%r28, %r23, 6;
	mul.wide.u32 	%rd13, %r28, 4;
	add.s64 	%rd44, %rd11, %rd13;
	shr.u32 	%r4, %r1, 1;
	and.b32  	%r29, %r4, 32;
	or.b32  	%r30, %r26, %r29;
	or.b32  	%r31, %r24, %r28;
	mad.lo.s32 	%r5, %r20, %r30, %r31;
	setp.eq.s32 	%p1, %r21, 0;
	mov.f32 	%f259, 0f00000000;
	mov.f32 	%f260, %f259;
	mov.f32 	%f261, %f259;
	mov.f32 	%f262, %f259;
	mov.f32 	%f263, %f259;
	mov.f32 	%f264, %f259;
	mov.f32 	%f265, %f259;
	mov.f32 	%f266, %f259;
	mov.f32 	%f267, %f259;
	mov.f32 	%f268, %f259;
	mov.f32 	%f269, %f259;
	mov.f32 	%f270, %f259;
	mov.f32 	%f271, %f259;
	mov.f32 	%f272, %f259;
	mov.f32 	%f273, %f259;
	mov.f32 	%f274, %f259;
	mov.f32 	%f275, %f259;
	mov.f32 	%f276, %f259;
	mov.f32 	%f277, %f259;
	mov.f32 	%f278, %f259;
	mov.f32 	%f279, %f259;
	mov.f32 	%f280, %f259;
	mov.f32 	%f281, %f259;
	mov.f32 	%f282, %f259;
	mov.f32 	%f283, %f259;
	mov.f32 	%f284, %f259;
	mov.f32 	%f285, %f259;
	mov.f32 	%f286, %f259;
	mov.f32 	%f287, %f259;
	mov.f32 	%f288, %f259;
	mov.f32 	%f289, %f259;
	mov.f32 	%f290, %f259;
	@%p1 bra 	$L__BB0_5;
	shl.b32 	%r33, %r1, 2;
	and.b32  	%r34, %r33, 60;
	shr.u32 	%r35, %r1, 4;
	and.b32  	%r36, %r33, 4;
	mad.lo.s32 	%r6, %r21, %r4, %r36;
	shl.b32 	%r37, %r4, 2;
	shl.b32 	%r38, %r1, 10;
	and.b32  	%r39, %r38, 1024;
	or.b32  	%r40, %r39, %r37;
	mov.u32 	%r41, _ZZ23sgemm_warptiling_kernelILi64ELi64ELi8ELi32ELi32ELi2ELi1ELi4ELi4ELi128EEvPfS0_S0_iiiE6smem_a;
	add.s32 	%r7, %r41, %r40;
	shl.b32 	%r42, %r1, 4;
	and.b32  	%r43, %r42, 240;
	shl.b32 	%r44, %r35, 8;
	or.b32  	%r45, %r44, %r43;
	mov.u32 	%r46, _ZZ23sgemm_warptiling_kernelILi64ELi64ELi8ELi32ELi32ELi2ELi1ELi4ELi4ELi128EEvPfS0_S0_iiiE6smem_b;
	add.s32 	%r8, %r46, %r45;
	mad.lo.s32 	%r9, %r20, %r35, %r34;
	shl.b32 	%r47, %r1, 1;
	and.b32  	%r48, %r47, 128;
	shl.b32 	%r49, %r3, 4;
	or.b32  	%r50, %r48, %r49;
	add.s32 	%r51, %r50, %r41;
	add.s32 	%r10, %r51, 320;
	cvt.u16.u32 	%rs1, %r1;
	shr.u16 	%rs2, %rs1, 5;
	and.b16  	%rs3, %rs2, 1;
	mul.wide.u16 	%r52, %rs3, 128;
	shl.b32 	%r53, %r2, 4;
	or.b32  	%r54, %r52, %r53;
	add.s32 	%r55, %r54, %r46;
	add.s32 	%r11, %r55, 256;
	mov.b32 	%r68, 0;
	mov.f32 	%f259, 0f00000000;
	mul.wide.u32 	%rd14, %r6, 4;
	mul.wide.u32 	%rd16, %r9, 4;
$L__BB0_2:
	add.s64 	%rd15, %rd43, %rd14;
	ld.global.v4.f32 	{%f131, %f132, %f133, %f134}, [%rd15];
	st.shared.f32 	[%r7], %f131;
	st.shared.f32 	[%r7+256], %f132;
	st.shared.f32 	[%r7+512], %f133;
	st.shared.f32 	[%r7+768], %f134;
	add.s64 	%rd17, %rd44, %rd16;
	ld.global.v4.f32 	{%f135, %f136, %f137, %f138}, [%rd17];
	st.shared.v4.f32 	[%r8], {%f135, %f136, %f137, %f138};
	bar.sync 	0;
	mov.b32 	%r71, 256;
	mov.u32 	%r69, %r11;
	mov.u32 	%r70, %r10;
$L__BB0_3:
	ld.shared.v4.f32 	{%f139, %f140, %f141, %f142}, [%r70+-320];
	ld.shared.v4.f32 	{%f143, %f144, %f145, %f146}, [%r70+-256];
	ld.shared.v4.f32 	{%f147, %f148, %f149, %f150}, [%r69+-256];
	fma.rn.f32 	%f151, %f139, %f147, %f290;
	fma.rn.f32 	%f152, %f139, %f148, %f289;
	fma.rn.f32 	%f153, %f139, %f149, %f288;
	fma.rn.f32 	%f154, %f139, %f150, %f287;
	fma.rn.f32 	%f155, %f140, %f147, %f286;
	fma.rn.f32 	%f156, %f140, %f148, %f285;
	fma.rn.f32 	%f157, %f140, %f149, %f284;
	fma.rn.f32 	%f158, %f140, %f150, %f283;
	fma.rn.f32 	%f159, %f141, %f147, %f282;
	fma.rn.f32 	%f160, %f141, %f148, %f281;
	fma.rn.f32 	%f161, %f141, %f149, %f280;
	fma.rn.f32 	%f162, %f141, %f150, %f279;
	fma.rn.f32 	%f163, %f142, %f147, %f278;
	fma.rn.f32 	%f164, %f142, %f148, %f277;
	fma.rn.f32 	%f165, %f142, %f149, %f276;
	fma.rn.f32 	%f166, %f142, %f150, %f275;
	fma.rn.f32 	%f167, %f143, %f147, %f274;
	fma.rn.f32 	%f168, %f143, %f148, %f273;
	fma.rn.f32 	%f169, %f143, %f149, %f272;
	fma.rn.f32 	%f170, %f143, %f150, %f271;
	fma.rn.f32 	%f171, %f144, %f147, %f270;
	fma.rn.f32 	%f172, %f144, %f148, %f269;
	fma.rn.f32 	%f173, %f144, %f149, %f268;
	fma.rn.f32 	%f174, %f144, %f150, %f267;
	fma.rn.f32 	%f175, %f145, %f147, %f266;
	fma.rn.f32 	%f176, %f145, %f148, %f265;
	fma.rn.f32 	%f177, %f145, %f149, %f264;
	fma.rn.f32 	%f178, %f145, %f150, %f263;
	fma.rn.f32 	%f179, %f146, %f147, %f262;
	fma.rn.f32 	%f180, %f146, %f148, %f261;
	fma.rn.f32 	%f181, %f146, %f149, %f260;
	fma.rn.f32 	%f182, %f146, %f150, %f259;
	ld.shared.v4.f32 	{%f183, %f184, %f185, %f186}, [%r70+-64];
	ld.shared.v4.f32 	{%f187, %f188, %f189, %f190}, [%r70];
	ld.shared.v4.f32 	{%f191, %f192, %f193, %f194}, [%r69];
	fma.rn.f32 	%f290, %f183, %f191, %f151;
	fma.rn.f32 	%f289, %f183, %f192, %f152;
	fma.rn.f32 	%f288, %f183, %f193, %f153;
	fma.rn.f32 	%f287, %f183, %f194, %f154;
	fma.rn.f32 	%f286, %f184, %f191, %f155;
	fma.rn.f32 	%f285, %f184, %f192, %f156;
	fma.rn.f32 	%f284, %f184, %f193, %f157;
	fma.rn.f32 	%f283, %f184, %f194, %f158;
	fma.rn.f32 	%f282, %f185, %f191, %f159;
	fma.rn.f32 	%f281, %f185, %f192, %f160;
	fma.rn.f32 	%f280, %f185, %f193, %f161;
	fma.rn.f32 	%f279, %f185, %f194, %f162;
	fma.rn.f32 	%f278, %f186, %f191, %f163;
	fma.rn.f32 	%f277, %f186, %f192, %f164;
	fma.rn.f32 	%f276, %f186, %f193, %f165;
	fma.rn.f32 	%f275, %f186, %f194, %f166;
	fma.rn.f32 	%f274, %f187, %f191, %f167;
	fma.rn.f32 	%f273, %f187, %f192, %f168;
	fma.rn.f32 	%f272, %f187, %f193, %f169;
	fma.rn.f32 	%f271, %f187, %f194, %f170;
	fma.rn.f32 	%f270, %f188, %f191, %f171;
	fma.rn.f32 	%f269, %f188, %f192, %f172;
	fma.rn.f32 	%f268, %f188, %f193, %f173;
	fma.rn.f32 	%f267, %f188, %f194, %f174;
	fma.rn.f32 	%f266, %f189, %f191, %f175;
	fma.rn.f32 	%f265, %f189, %f192, %f176;
	fma.rn.f32 	%f264, %f189, %f193, %f177;
	fma.rn.f32 	%f263, %f189, %f194, %f178;
	fma.rn.f32 	%f262, %f190, %f191, %f179;
	fma.rn.f32 	%f261, %f190, %f192, %f180;
	fma.rn.f32 	%f260, %f190, %f193, %f181;
	fma.rn.f32 	%f259, %f190, %f194, %f182;
	add.s32 	%r71, %r71, 512;
	add.s32 	%r70, %r70, 512;
	add.s32 	%r69, %r69, 512;
	setp.ne.s32 	%p2, %r71, 2304;
	@%p2 bra 	$L__BB0_3;
	bar.sync 	0;
	add.s32 	%r68, %r68, 8;
	setp.lt.u32 	%p3, %r68, %r21;
	shl.b32 	%r57, %r20, 3;
	mul.wide.s32 	%rd18, %r57, 4;
	add.s64 	%rd44, %rd44, %rd18;
	add.s64 	%rd43, %rd43, 32;
	@%p3 bra 	$L__BB0_2;
$L__BB0_5:
	ld.param.u64 	%rd42, [_Z23sgemm_warptiling_kernelILi64ELi64ELi8ELi32ELi32ELi2ELi1ELi4ELi4ELi128EEvPfS0_S0_iii_param_2];
	cvt.u64.u32 	%rd19, %r5;
	cvta.to.global.u64 	%rd20, %rd42;
	mov.u32 	%r58, %tid.x;
	shl.b32 	%r59, %r58, 2;
	and.b32  	%r60, %r59, 28;
	mul.lo.s32 	%r61, %r3, %r20;
	shl.b32 	%r62, %r61, 2;
	add.s32 	%r63, %r62, %r60;
	cvt.u64.u32 	%rd21, %r63;
	add.s64 	%rd22, %rd19, %rd21;
	shl.b64 	%rd23, %rd22, 2;
	add.s64 	%rd24, %rd20, %rd23;
	st.global.v4.f32 	[%rd24], {%f290, %f289, %f288, %f287};
	add.s32 	%r64, %r63, %r20;
	cvt.u64.u32 	%rd25, %r64;
	add.s64 	%rd26, %rd19, %rd25;
	shl.b64 	%rd27, %rd26, 2;
	add.s64 	%rd28, %rd20, %rd27;
	st.global.v4.f32 	[%rd28], {%f286, %f285, %f284, %f283};
	add.s32 	%r65, %r64, %r20;
	cvt.u64.u32 	%rd29, %r65;
	add.s64 	%rd30, %rd19, %rd29;
	shl.b64 	%rd31, %rd30, 2;
	add.s64 	%rd32, %rd20, %rd31;
	st.global.v4.f32 	[%rd32], {%f282, %f281, %f280, %f279};
	add.s32 	%r66, %r65, %r20;
	cvt.u64.u32 	%rd33, %r66;
	add.s64 	%rd34, %rd19, %rd33;
	shl.b64 	%rd35, %rd34, 2;
	add.s64 	%rd36, %rd20, %rd35;
	st.global.v4.f32 	[%rd36], {%f278, %f277, %f276, %f275};
	shl.b32 	%r67, %r20, 4;
	mul.wide.u32 	%rd37, %r67, 4;
	add.s64 	%rd38, %rd24, %rd37;
	st.global.v4.f32 	[%rd38], {%f274, %f273, %f272, %f271};
	add.s64 	%rd39, %rd28, %rd37;
	st.global.v4.f32 	[%rd39], {%f270, %f269, %f268, %f267};
	add.s64 	%rd40, %rd32, %rd37;
	st.global.v4.f32 	[%rd40], {%f266, %f265, %f264, %f263};
	add.s64 	%rd41, %rd36, %rd37;
	st.global.v4.f32 	[%rd41], {%f262, %f261, %f260, %f259};
	ret;

}


// ===== COMPILED SASS (sm_100) =====

	.target	sm_100

	.elftype	@"ET_EXEC"


//--------------------- .note.nv.tkinfo           --------------------------
	.section	.note.nv.tkinfo,"",@"SHT_NOTE"
	.sectionflags	@"SHF_NOTE_NV_TKINFO"
	.tkinfo
        /*0018*/ 	.word	0x00000002
        /*0030*/ 	.string	""
        /*0030*/ 	.string	"ptxas"
        /*0030*/ 	.string	"Cuda compilation tools, release 13.0, V13.0.88"
        /*0030*/ 	.string	"Build cuda_13.0.r13.0/compiler.36424714_0"
        /*0030*/ 	.string	"-arch sm_100 -m 64 "



//--------------------- .note.nv.cuinfo           --------------------------
	.section	.note.nv.cuinfo,"",@"SHT_NOTE"
	.sectionflags	@"SHF_NOTE_NV_CUINFO"
        /*0018*/ 	.short	0x0002
        /*001a*/ 	.short	0x0064
        /*001c*/ 	.short	0x0082
	.zero		2


//--------------------- .nv.info                  --------------------------
	.section	.nv.info,"",@"SHT_CUDA_INFO"
	.align	4


	//----- nvinfo : EIATTR_REGCOUNT
	.align		4
        /*0000*/ 	.byte	0x04, 0x2f
        /*0002*/ 	.short	(.L_1 - .L_0)
	.align		4
.L_0:
        /*0004*/ 	.word	index@(_Z23sgemm_warptiling_kernelILi64ELi64ELi8ELi32ELi32ELi2ELi1ELi4ELi4ELi128EEvPfS0_S0_iii)
        /*0008*/ 	.word	0x00000040


	//----- nvinfo : EIATTR_FRAME_SIZE
	.align		4
.L_1:
        /*000c*/ 	.byte	0x04, 0x11
        /*000e*/ 	.short	(.L_3 - .L_2)
	.align		4
.L_2:
        /*0010*/ 	.word	index@(_Z23sgemm_warptiling_kernelILi64ELi64ELi8ELi32ELi32ELi2ELi1ELi4ELi4ELi128EEvPfS0_S0_iii)
        /*0014*/ 	.word	0x00000000


	//----- nvinfo : EIATTR_MIN_STACK_SIZE
	.align		4
.L_3:
        /*0018*/ 	.byte	0x04, 0x12
        /*001a*/ 	.short	(.L_5 - .L_4)
	.align		4
.L_4:
        /*001c*/ 	.word	index@(_Z23sgemm_warptiling_kernelILi64ELi64ELi8ELi32ELi32ELi2ELi1ELi4ELi4ELi128EEvPfS0_S0_iii)
        /*0020*/ 	.word	0x00000000
.L_5:


//--------------------- .nv.compat                --------------------------
	.section	.nv.compat,"",@"SHT_CUDA_COMPAT_INFO"
	.align	4
        /*0000*/ 	.byte	0x02, 0x09, 0x00, 0x00, 0x02, 0x02, 0x01, 0x00, 0x02, 0x05, 0x05, 0x00, 0x03, 0x07, 0x01, 0x01
        /*0010*/ 	.byte	0x02, 0x03, 0x00, 0x00, 0x02, 0x06, 0x01, 0x00, 0x04, 0x0b, 0x08, 0x00, 0x09, 0x00, 0x00, 0x00
        /*0020*/ 	.byte	0x00, 0x00, 0x00, 0x00


//--------------------- .nv.info._Z23sgemm_warptiling_kernelILi64ELi64ELi8ELi32ELi32ELi2ELi1ELi4ELi4ELi128EEvPfS0_S0_iii --------------------------
	.section	.nv.info._Z23sgemm_warptiling_kernelILi64ELi64ELi8ELi32ELi32ELi2ELi1ELi4ELi4ELi128EEvPfS0_S0_iii,"",@"SHT_CUDA_INFO"
	.sectionflags	@""
	.align	4


	//----- nvinfo : EIATTR_CUDA_API_VERSION
	.align		4
        /*0000*/ 	.byte	0x04, 0x37
        /*0002*/ 	.short	(.L_7 - .L_6)
.L_6:
        /*0004*/ 	.word	0x00000082


	//----- nvinfo : EIATTR_KPARAM_INFO
	.align		4
.L_7:
        /*0008*/ 	.byte	0x04, 0x17
        /*000a*/ 	.short	(.L_9 - .L_8)
.L_8:
        /*000c*/ 	.word	0x00000000
        /*0010*/ 	.short	0x0005
        /*0012*/ 	.short	0x0020
        /*0014*/ 	.byte	0x00, 0xf0, 0x11, 0x00


	//----- nvinfo : EIATTR_KPARAM_INFO
	.align		4
.L_9:
        /*0018*/ 	.byte	0x04, 0x17
        /*001a*/ 	.short	(.L_11 - .L_10)
.L_10:
        /*001c*/ 	.word	0x00000000
        /*0020*/ 	.short	0x0004
        /*0022*/ 	.short	0x001c
        /*0024*/ 	.byte	0x00, 0xf0, 0x11, 0x00


	//----- nvinfo : EIATTR_KPARAM_INFO
	.align		4
.L_11:
        /*0028*/ 	.byte	0x04, 0x17
        /*002a*/ 	.short	(.L_13 - .L_12)
.L_12:
        /*002c*/ 	.word	0x00000000
        /*0030*/ 	.short	0x0003
        /*0032*/ 	.short	0x0018
        /*0034*/ 	.byte	0x00, 0xf0, 0x11, 0x00


	//----- nvinfo : EIATTR_KPARAM_INFO
	.align		4
.L_13:
        /*0038*/ 	.byte	0x04, 0x17
        /*003a*/ 	.short	(.L_15 - .L_14)
.L_14:
        /*003c*/ 	.word	0x00000000
        /*0040*/ 	.short	0x0002
        /*0042*/ 	.short	0x0010
        /*0044*/ 	.byte	0x00, 0xf5, 0x21, 0x00


	//----- nvinfo : EIATTR_KPARAM_INFO
	.align		4
.L_15:
        /*0048*/ 	.byte	0x04, 0x17
        /*004a*/ 	.short	(.L_17 - .L_16)
.L_16:
        /*004c*/ 	.word	0x00000000
        /*0050*/ 	.short	0x0001
        /*0052*/ 	.short	0x0008
        /*0054*/ 	.byte	0x00, 0xf5, 0x21, 0x00


	//----- nvinfo : EIATTR_KPARAM_INFO
	.align		4
.L_17:
        /*0058*/ 	.byte	0x04, 0x17
        /*005a*/ 	.short	(.L_19 - .L_18)
.L_18:
        /*005c*/ 	.word	0x00000000
        /*0060*/ 	.short	0x0000
        /*0062*/ 	.short	0x0000
        /*0064*/ 	.byte	0x00, 0xf5, 0x21, 0x00


	//----- nvinfo : EIATTR_SPARSE_MMA_MASK
	.align		4
.L_19:
        /*0068*/ 	.byte	0x03, 0x50
        /*006a*/ 	.short	0x0000


	//----- nvinfo : EIATTR_MAXREG_COUNT
	.align		4
        /*006c*/ 	.byte	0x03, 0x1b
        /*006e*/ 	.short	0x00ff


	//----- nvinfo : EIATTR_NUM_BARRIERS
	.align		4
        /*0070*/ 	.byte	0x02, 0x4c
        /*0072*/ 	.byte	0x01
	.zero		1


	//----- nvinfo : EIATTR_MERCURY_ISA_VERSION
	.align		4
        /*0074*/ 	.byte	0x03, 0x5f
        /*0076*/ 	.short	0x0101


	//----- nvinfo : EIATTR_VRC_CTA_INIT_COUNT
	.align		4
        /*0078*/ 	.byte	0x02, 0x4a
	.zero		1
	.zero		1


	//----- nvinfo : EIATTR_EXIT_INSTR_OFFSETS
	.align		4
        /*007c*/ 	.byte	0x04, 0x1c
        /*007e*/ 	.short	(.L_21 - .L_20)


	//   ....[0]....
.L_20:
        /*0080*/ 	.word	0x000019e0


	//----- nvinfo : EIATTR_MAX_THREADS
	.align		4
.L_21:
        /*0084*/ 	.byte	0x04, 0x05
        /*0086*/ 	.short	(.L_23 - .L_22)
.L_22:
        /*0088*/ 	.word	0x00000080
        /*008c*/ 	.word	0x00000001
        /*0090*/ 	.word	0x00000001


	//----- nvinfo : EIATTR_CBANK_PARAM_SIZE
	.align		4
.L_23:
        /*0094*/ 	.byte	0x03, 0x19
        /*0096*/ 	.short	0x0024


	//----- nvinfo : EIATTR_PARAM_CBANK
	.align		4
        /*0098*/ 	.byte	0x04, 0x0a
        /*009a*/ 	.short	(.L_25 - .L_24)
	.align		4
.L_24:
        /*009c*/ 	.word	index@(.nv.constant0._Z23sgemm_warptiling_kernelILi64ELi64ELi8ELi32ELi32ELi2ELi1ELi4ELi4ELi128EEvPfS0_S0_iii)
        /*00a0*/ 	.short	0x0380
        /*00a2*/ 	.short	0x0024


	//----- nvinfo : EIATTR_SW_WAR
	.align		4
.L_25:
        /*00a4*/ 	.byte	0x04, 0x36
        /*00a6*/ 	.short	(.L_27 - .L_26)
.L_26:
        /*00a8*/ 	.word	0x00000008
.L_27:


//--------------------- .nv.callgraph             --------------------------
	.section	.nv.callgraph,"",@"SHT_CUDA_CALLGRAPH"
	.align	4
	.sectionentsize	8
	.align		4
        /*0000*/ 	.word	0x00000000
	.align		4
        /*0004*/ 	.word	0xffffffff
	.align		4
        /*0008*/ 	.word	0x00000000
	.align		4
        /*000c*/ 	.word	0xfffffffe
	.align		4
        /*0010*/ 	.word	0x00000000
	.align		4
        /*0014*/ 	.word	0xfffffffd
	.align		4
        /*0018*/ 	.word	0x00000000
	.align		4
        /*001c*/ 	.word	0xfffffffc


//--------------------- .text._Z23sgemm_warptiling_kernelILi64ELi64ELi8ELi32ELi32ELi2ELi1ELi4ELi4ELi128EEvPfS0_S0_iii --------------------------
	.section	.text._Z23sgemm_warptiling_kernelILi64ELi64ELi8ELi32ELi32ELi2ELi1ELi4ELi4ELi128EEvPfS0_S0_iii,"ax",@progbits
	.align	128
        .global         _Z23sgemm_warptiling_kernelILi64ELi64ELi8ELi32ELi32ELi2ELi1ELi4ELi4ELi128EEvPfS0_S0_iii
        .type           _Z23sgemm_warptiling_kernelILi64ELi64ELi8ELi32ELi32ELi2ELi1ELi4ELi4ELi128EEvPfS0_S0_iii,@function
        .size           _Z23sgemm_warptiling_kernelILi64ELi64ELi8ELi32ELi32ELi2ELi1ELi4ELi4ELi128EEvPfS0_S0_iii,(.L_x_3 - _Z23sgemm_warptiling_kernelILi64ELi64ELi8ELi32ELi32ELi2ELi1ELi4ELi4ELi128EEvPfS0_S0_iii)
        .other          _Z23sgemm_warptiling_kernelILi64ELi64ELi8ELi32ELi32ELi2ELi1ELi4ELi4ELi128EEvPfS0_S0_iii,@"STO_CUDA_ENTRY STV_DEFAULT"
_Z23sgemm_warptiling_kernelILi64ELi64ELi8ELi32ELi32ELi2ELi1ELi4ELi4ELi128EEvPfS0_S0_iii:
.text._Z23sgemm_warptiling_kernelILi64ELi64ELi8ELi32ELi32ELi2ELi1ELi4ELi4ELi128EEvPfS0_S0_iii:
[----:B------:R-:W-:Y:S01]  /*0000*/  LDC R1, c[0x0][0x37c] ;  /* 0x0000df00ff017b82 */ /* 0x000fe20000000800 */
[----:B------:R-:W0:Y:S07]  /*0010*/  S2R R39, SR_TID.X ;  /* 0x0000000000277919 */ /* 0x000e2e0000002100 */
[----:B------:R-:W1:Y:S01]  /*0020*/  S2UR UR8, SR_CTAID.Y ;  /* 0x00000000000879c3 */ /* 0x000e620000002600 */
[----:B------:R-:W2:Y:S01]  /*0030*/  LDCU UR14, c[0x0][0x3a0] ;  /* 0x00007400ff0e77ac */ /* 0x000ea20008000800 */
[----:B------:R-:W-:-:S02]  /*0040*/  CS2R R14, SRZ ;  /* 0x00000000000e7805 */ /* 0x000fc4000001ff00 */
[----:B------:R-:W-:Y:S02]  /*0050*/  CS2R R12, SRZ ;  /* 0x00000000000c7805 */ /* 0x000fe4000001ff00 */
[----:B------:R-:W-:Y:S01]  /*0060*/  CS2R R18, SRZ ;  /* 0x0000000000127805 */ /* 0x000fe2000001ff00 */
[----:B------:R-:W3:Y:S01]  /*0070*/  LDCU UR15, c[0x0][0x39c] ;  /* 0x00007380ff0f77ac */ /* 0x000ee20008000800 */
[----:B------:R-:W-:Y:S02]  /*0080*/  CS2R R16, SRZ ;  /* 0x0000000000107805 */ /* 0x000fe4000001ff00 */
[----:B------:R-:W-:Y:S01]  /*0090*/  CS2R R22, SRZ ;  /* 0x0000000000167805 */ /* 0x000fe2000001ff00 */
[----:B------:R-:W4:Y:S01]  /*00a0*/  S2UR UR9, SR_CTAID.X ;  /* 0x00000000000979c3 */ /* 0x000f220000002500 */
[----:B------:R-:W5:Y:S01]  /*00b0*/  LDCU.128 UR4, c[0x0][0x380] ;  /* 0x00007000ff0477ac */ /* 0x000f620008000c00 */
[----:B------:R-:W-:Y:S02]  /*00c0*/  CS2R R20, SRZ ;  /* 0x0000000000147805 */ /* 0x000fe4000001ff00 */
[----:B------:R-:W-:-:S02]  /*00d0*/  CS2R R26, SRZ ;  /* 0x00000000001a7805 */ /* 0x000fc4000001ff00 */
[----:B------:R-:W-:Y:S02]  /*00e0*/  CS2R R24, SRZ ;  /* 0x0000000000187805 */ /* 0x000fe4000001ff00 */
[----:B------:R-:W-:Y:S02]  /*00f0*/  CS2R R30, SRZ ;  /* 0x00000000001e7805 */ /* 0x000fe4000001ff00 */
[----:B------:R-:W-:Y:S02]  /*0100*/  CS2R R28, SRZ ;  /* 0x00000000001c7805 */ /* 0x000fe4000001ff00 */
[----:B------:R-:W-:Y:S02]  /*0110*/  CS2R R34, SRZ ;  /* 0x0000000000227805 */ /* 0x000fe4000001ff00 */
[----:B------:R-:W-:Y:S02]  /*0120*/  CS2R R32, SRZ ;  /* 0x0000000000207805 */ /* 0x000fe4000001ff00 */
[----:B------:R-:W-:-:S02]  /*0130*/  CS2R R6, SRZ ;  /* 0x0000000000067805 */ /* 0x000fc4000001ff00 */
[----:B------:R-:W-:Y:S01]  /*0140*/  CS2R R4, SRZ ;  /* 0x0000000000047805 */ /* 0x000fe2000001ff00 */
[----:B--2---:R-:W-:Y:S01]  /*0150*/  UISETP.NE.AND UP0, UPT, UR14, URZ, UPT ;  /* 0x000000ff0e00728c */ /* 0x004fe2000bf05270 */
[----:B------:R-:W-:Y:S02]  /*0160*/  CS2R R10, SRZ ;  /* 0x00000000000a7805 */ /* 0x000fe4000001ff00 */
[----:B------:R-:W-:Y:S01]  /*0170*/  CS2R R8, SRZ ;  /* 0x0000000000087805 */ /* 0x000fe2000001ff00 */
[----:B------:R-:W2:Y:S01]  /*0180*/  LDCU.64 UR12, c[0x0][0x358] ;  /* 0x00006b00ff0c77ac */ /* 0x000ea20008000a00 */
[----:B-1----:R-:W-:Y:S01]  /*0190*/  USHF.L.U32 UR8, UR8, 0x6, URZ ;  /* 0x0000000608087899 */ /* 0x002fe200080006ff */
[----:B0-----:R-:W-:Y:S01]  /*01a0*/  SHF.R.U32.HI R46, RZ, 0x1, R39 ;  /* 0x00000001ff2e7819 */ /* 0x001fe20000011627 */
[----:B----4-:R-:W-:-:S04]  /*01b0*/  USHF.L.U32 UR9, UR9, 0x6, URZ ;  /* 0x0000000609097899 */ /* 0x010fc800080006ff */
[----:B------:R-:W-:Y:S01]  /*01c0*/  MOV R47, UR8 ;  /* 0x00000008002f7c02 */ /* 0x000fe20008000f00 */
[----:B------:R-:W-:Y:S01]  /*01d0*/  UIMAD UR8, UR8, UR14, URZ ;  /* 0x0000000e080872a4 */ /* 0x000fe2000f8e02ff */
[--C-:B------:R-:W-:Y:S01]  /*01e0*/  SHF.R.U32.HI R2, RZ, 0x3, R39.reuse ;  /* 0x00000003ff027819 */ /* 0x100fe20000011627 */
[----:B-----5:R-:W-:Y:S01]  /*01f0*/  UIMAD.WIDE.U32 UR6, UR9, 0x4, UR6 ;  /* 0x00000004090678a5 */ /* 0x020fe2000f8e0006 */
[----:B------:R-:W-:Y:S01]  /*0200*/  LOP3.LUT R47, R47, 0x20, R46, 0xf8, !PT ;  /* 0x000000202f2f7812 */ /* 0x000fe200078ef82e */
[----:B------:R-:W-:Y:S01]  /*0210*/  UIMAD.WIDE.U32 UR4, UR8, 0x4, UR4 ;  /* 0x00000004080478a5 */ /* 0x000fe2000f8e0004 */
[----:B------:R-:W-:Y:S02]  /*0220*/  MOV R0, UR9 ;  /* 0x0000000900007c02 */ /* 0x000fe40008000f00 */
[----:B------:R-:W-:Y:S02]  /*0230*/  LOP3.LUT R2, R2, 0x3, RZ, 0xc0, !PT ;  /* 0x0000000302027812 */ /* 0x000fe400078ec0ff */
[----:B------:R-:W-:-:S05]  /*0240*/  LOP3.LUT R0, R0, 0x20, R39, 0xf8, !PT ;  /* 0x0000002000007812 */ /* 0x000fca00078ef827 */
[----:B---3--:R-:W-:Y:S01]  /*0250*/  IMAD R47, R47, UR15, R0 ;  /* 0x0000000f2f2f7c24 */ /* 0x008fe2000f8e0200 */
[----:B--2---:R-:W-:Y:S06]  /*0260*/  BRA.U !UP0, `(.L_x_0) ;  /* 0x00000015082c7547 */ /* 0x004fec000b800000 */
[----:B------:R-:W0:Y:S01]  /*0270*/  S2UR UR9, SR_CgaCtaId ;  /* 0x00000000000979c3 */ /* 0x000e220000008800 */
[C---:B------:R-:W-:Y:S01]  /*0280*/  SHF.L.U32 R0, R39.reuse, 0x2, RZ ;  /* 0x0000000227007819 */ /* 0x040fe200000006ff */
[----:B------:R-:W-:Y:S01]  /*0290*/  UMOV UR8, 0x400 ;  /* 0x0000040000087882 */ /* 0x000fe20000000000 */
[----:B------:R-:W-:Y:S01]  /*02a0*/  SHF.L.U32 R45, R46, 0x2, RZ ;  /* 0x000000022e2d7819 */ /* 0x000fe200000006ff */
[----:B------:R-:W-:Y:S01]  /*02b0*/  UMOV UR10, UR5 ;  /* 0x00000005000a7c82 */ /* 0x000fe20008000000 */
[----:B------:R-:W-:Y:S02]  /*02c0*/  LOP3.LUT R3, R0, 0x4, RZ, 0xc0, !PT ;  /* 0x0000000400037812 */ /* 0x000fe400078ec0ff */
[C---:B------:R-:W-:Y:S02]  /*02d0*/  SHF.L.U32 R36, R39.reuse, 0xa, RZ ;  /* 0x0000000a27247819 */ /* 0x040fe400000006ff */
[C---:B------:R-:W-:Y:S01]  /*02e0*/  LOP3.LUT R38, R39.reuse, 0xffff, RZ, 0xc0, !PT ;  /* 0x0000ffff27267812 */ /* 0x040fe200078ec0ff */
[----:B------:R-:W-:Y:S01]  /*02f0*/  IMAD R46, R46, UR14, R3 ;  /* 0x0000000e2e2e7c24 */ /* 0x000fe2000f8e0203 */
[----:B------:R-:W-:-:S02]  /*0300*/  SHF.L.U32 R15, R39, 0x4, RZ ;  /* 0x00000004270f7819 */ /* 0x000fc400000006ff */
[----:B------:R-:W-:Y:S02]  /*0310*/  LOP3.LUT R45, R45, 0x400, R36, 0xf8, !PT ;  /* 0x000004002d2d7812 */ /* 0x000fe400078ef824 */
[----:B------:R-:W-:Y:S02]  /*0320*/  SHF.R.U32.HI R36, RZ, 0x4, R39 ;  /* 0x00000004ff247819 */ /* 0x000fe40000011627 */
[C---:B------:R-:W-:Y:S02]  /*0330*/  SHF.L.U32 R37, R39.reuse, 0x1, RZ ;  /* 0x0000000127257819 */ /* 0x040fe400000006ff */
[----:B------:R-:W-:Y:S02]  /*0340*/  LOP3.LUT R3, R0, 0x3c, RZ, 0xc0, !PT ;  /* 0x0000003c00037812 */ /* 0x000fe400078ec0ff */
[----:B------:R-:W-:Y:S02]  /*0350*/  SHF.L.U32 R39, R39, 0x4, RZ ;  /* 0x0000000427277819 */ /* 0x000fe400000006ff */
[----:B------:R-:W-:Y:S01]  /*0360*/  SHF.R.U32.HI R0, RZ, 0x5, R38 ;  /* 0x00000005ff007819 */ /* 0x000fe20000011626 */
[----:B0-----:R-:W-:Y:S01]  /*0370*/  ULEA UR11, UR9, UR8, 0x18 ;  /* 0x00000008090b7291 */ /* 0x001fe2000f8ec0ff */
[----:B------:R-:W-:Y:S01]  /*0380*/  LOP3.LUT R15, R15, 0xf0, RZ, 0xc0, !PT ;  /* 0x000000f00f0f7812 */ /* 0x000fe200078ec0ff */
[----:B------:R-:W-:Y:S01]  /*0390*/  UIADD3 UR8, UPT, UPT, UR8, 0x800, URZ ;  /* 0x0000080008087890 */ /* 0x000fe2000fffe0ff */
[----:B------:R-:W-:Y:S01]  /*03a0*/  LOP3.LUT R37, R37, 0x80, RZ, 0xc0, !PT ;  /* 0x0000008025257812 */ /* 0x000fe200078ec0ff */
[----:B------:R-:W-:Y:S01]  /*03b0*/  IMAD R3, R36, UR15, R3 ;  /* 0x0000000f24037c24 */ /* 0x000fe2000f8e0203 */
[----:B------:R-:W-:Y:S01]  /*03c0*/  LOP3.LUT R39, R39, 0x70, RZ, 0xe2, !PT ;  /* 0x0000007027277812 */ /* 0x000fe200078ee2ff */
[----:B------:R-:W-:Y:S01]  /*03d0*/  ULEA UR8, UR9, UR8, 0x18 ;  /* 0x0000000809087291 */ /* 0x000fe2000f8ec0ff */
[----:B------:R-:W-:-:S02]  /*03e0*/  LOP3.LUT R0, R0, 0x1, RZ, 0xc0, !PT ;  /* 0x0000000100007812 */ /* 0x000fc400078ec0ff */
[----:B------:R-:W-:Y:S01]  /*03f0*/  LEA R44, R36, R15, 0x8 ;  /* 0x0000000f242c7211 */ /* 0x000fe200078e40ff */
[----:B------:R-:W-:Y:S01]  /*0400*/  HFMA2 R15, -RZ, RZ, 0, 0 ;  /* 0x00000000ff0f7431 */ /* 0x000fe200000001ff */
[----:B------:R-:W-:Y:S01]  /*0410*/  LEA R2, R2, R37, 0x4 ;  /* 0x0000002502027211 */ /* 0x000fe200078e20ff */
[----:B------:R-:W-:Y:S01]  /*0420*/  UMOV UR9, UR4 ;  /* 0x0000000400097c82 */ /* 0x000fe20008000000 */
[----:B------:R-:W-:Y:S01]  /*0430*/  LEA R0, R0, R39, 0x7 ;  /* 0x0000002700007211 */ /* 0x000fe200078e38ff */
[----:B------:R-:W-:-:S06]  /*0440*/  UMOV UR4, URZ ;  /* 0x000000ff00047c82 */ /* 0x000fcc0008000000 */
.L_x_1:
[----:B------:R-:W-:Y:S02]  /*0450*/  MOV R52, UR9 ;  /* 0x0000000900347c02 */ /* 0x000fe40008000f00 */
[----:B------:R-:W-:Y:S02]  /*0460*/  MOV R53, UR10 ;  /* 0x0000000a00357c02 */ /* 0x000fe40008000f00 */
[----:B------:R-:W-:Y:S01]  /*0470*/  MOV R50, 0x4 ;  /* 0x0000000400327802 */ /* 0x000fe20000000f00 */
[----:B------:R-:W-:-:S04]  /*0480*/  IMAD.WIDE.U32 R52, R46, 0x4, R52 ;  /* 0x000000042e347825 */ /* 0x000fc800078e0034 */
[----:B------:R-:W-:Y:S01]  /*0490*/  IMAD.WIDE.U32 R50, R3, R50, UR6 ;  /* 0x0000000603327e25 */ /* 0x000fe2000f8e0032 */
[----:B------:R-:W2:Y:S04]  /*04a0*/  LDG.E.128 R36, desc[UR12][R52.64] ;  /* 0x0000000c34247981 */ /* 0x000ea8000c1e1d00 */
[----:B------:R-:W3:Y:S01]  /*04b0*/  LDG.E.128 R40, desc[UR12][R50.64] ;  /* 0x0000000c32287981 */ /* 0x000ee2000c1e1d00 */
[----:B------:R-:W-:Y:S02]  /*04c0*/  UIADD3 UR9, UP0, UPT, UR9, 0x20, URZ ;  /* 0x0000002009097890 */ /* 0x000fe4000ff1e0ff */
[----:B------:R-:W-:Y:S02]  /*04d0*/  UIADD3 UR4, UPT, UPT, UR4, 0x8, URZ ;  /* 0x0000000804047890 */ /* 0x000fe4000fffe0ff */
[----:B------:R-:W-:-:S02]  /*04e0*/  UIADD3.X UR10, UPT, UPT, URZ, UR10, URZ, UP0, !UPT ;  /* 0x0000000aff0a7290 */ /* 0x000fc400087fe4ff */
[----:B------:R-:W-:Y:S02]  /*04f0*/  UISETP.GE.U32.AND UP0, UPT, UR4, UR14, UPT ;  /* 0x0000000e0400728c */ /* 0x000fe4000bf06070 */
[----:B------:R-:W-:-:S04]  /*0500*/  USHF.L.U32 UR5, UR15, 0x3, URZ ;  /* 0x000000030f057899 */ /* 0x000fc800080006ff */
[----:B------:R-:W-:Y:S01]  /*0510*/  UIMAD.WIDE UR6, UR5, 0x4, UR6 ;  /* 0x00000004050678a5 */ /* 0x000fe2000f8e0206 */
[----:B--2---:R-:W-:Y:S04]  /*0520*/  STS [R45+UR11], R36 ;  /* 0x000000242d007988 */ /* 0x004fe8000800080b */
[----:B------:R-:W-:Y:S04]  /*0530*/  STS [R45+UR11+0x100], R37 ;  /* 0x000100252d007988 */ /* 0x000fe8000800080b */
[----:B------:R-:W-:Y:S04]  /*0540*/  STS [R45+UR11+0x200], R38 ;  /* 0x000200262d007988 */ /* 0x000fe8000800080b */
[----:B------:R-:W-:Y:S04]  /*0550*/  STS [R45+UR11+0x300], R39 ;  /* 0x000300272d007988 */ /* 0x000fe8000800080b */
[----:B---3--:R-:W-:Y:S01]  /*0560*/  STS.128 [R44+UR8], R40 ;  /* 0x000000282c007988 */ /* 0x008fe20008000c08 */
[----:B------:R-:W-:Y:S06]  /*0570*/  BAR.SYNC.DEFER_BLOCKING 0x0 ;  /* 0x0000000000007b1d */ /* 0x000fec0000010000 */
[----:B------:R-:W-:Y:S04]  /*0580*/  LDS.128 R36, [R2+UR11] ;  /* 0x0000000b02247984 */ /* 0x000fe80008000c00 */
[----:B------:R-:W0:Y:S02]  /*0590*/  LDS.128 R40, [R0+UR8] ;  /* 0x0000000800287984 */ /* 0x000e240008000c00 */
[C---:B0-----:R-:W-:Y:S01]  /*05a0*/  FFMA R48, R36.reuse, R40, R8 ;  /* 0x0000002824307223 */ /* 0x041fe20000000008 */
[C---:B------:R-:W-:Y:S01]  /*05b0*/  FFMA R49, R36.reuse, R41, R9 ;  /* 0x0000002924317223 */ /* 0x040fe20000000009 */
[C---:B------:R-:W-:Y:S01]  /*05c0*/  FFMA R50, R36.reuse, R42, R10 ;  /* 0x0000002a24327223 */ /* 0x040fe2000000000a */
[----:B------:R-:W-:Y:S01]  /*05d0*/  FFMA R53, R36, R43, R11 ;  /* 0x0000002b24357223 */ /* 0x000fe2000000000b */
[C---:B------:R-:W-:Y:S01]  /*05e0*/  FFMA R36, R37.reuse, R40, R4 ;  /* 0x0000002825247223 */ /* 0x040fe20000000004 */
[----:B------:R-:W0:Y:S01]  /*05f0*/  LDS.128 R8, [R2+UR11+0x40] ;  /* 0x0000400b02087984 */ /* 0x000e220008000c00 */
[CC--:B------:R-:W-:Y:S01]  /*0600*/  FFMA R51, R37.reuse, R41.reuse, R5 ;  /* 0x0000002925337223 */ /* 0x0c0fe20000000005 */
[----:B------:R-:W-:Y:S01]  /*0610*/  FFMA R52, R37, R42, R6 ;  /* 0x0000002a25347223 */ /* 0x000fe20000000006 */
[C---:B------:R-:W-:Y:S01]  /*0620*/  FFMA R32, R38.reuse, R40, R32 ;  /* 0x0000002826207223 */ /* 0x040fe20000000020 */
[C---:B------:R-:W-:Y:S01]  /*0630*/  FFMA R33, R38.reuse, R41, R33 ;  /* 0x0000002926217223 */ /* 0x040fe20000000021 */
[C---:B------:R-:W-:Y:S01]  /*0640*/  FFMA R34, R38.reuse, R42, R34 ;  /* 0x0000002a26227223 */ /* 0x040fe20000000022 */
[----:B------:R-:W-:Y:S01]  /*0650*/  FFMA R35, R38, R43, R35 ;  /* 0x0000002b26237223 */ /* 0x000fe20000000023 */
[C---:B------:R-:W-:Y:S01]  /*0660*/  FFMA R28, R39.reuse, R40, R28 ;  /* 0x00000028271c7223 */ /* 0x040fe2000000001c */
[C---:B------:R-:W-:Y:S01]  /*0670*/  FFMA R29, R39.reuse, R41, R29 ;  /* 0x00000029271d7223 */ /* 0x040fe2000000001d */
[C---:B------:R-:W-:Y:S01]  /*0680*/  FFMA R30, R39.reuse, R42, R30 ;  /* 0x0000002a271e7223 */ /* 0x040fe2000000001e */
[-C--:B------:R-:W-:Y:S01]  /*0690*/  FFMA R31, R39, R43.reuse, R31 ;  /* 0x0000002b271f7223 */ /* 0x080fe2000000001f */
[----:B------:R-:W-:-:S02]  /*06a0*/  FFMA R37, R37, R43, R7 ;  /* 0x0000002b25257223 */ /* 0x000fc40000000007 */
[----:B------:R-:W-:Y:S01]  /*06b0*/  LDS.128 R4, [R2+UR11+0x100] ;  /* 0x0001000b02047984 */ /* 0x000fe20008000c00 */
[C---:B0-----:R-:W-:Y:S01]  /*06c0*/  FFMA R24, R8.reuse, R40, R24 ;  /* 0x0000002808187223 */ /* 0x041fe20000000018 */
[C---:B------:R-:W-:Y:S01]  /*06d0*/  FFMA R25, R8.reuse, R41, R25 ;  /* 0x0000002908197223 */ /* 0x040fe20000000019 */
[C---:B------:R-:W-:Y:S01]  /*06e0*/  FFMA R26, R8.reuse, R42, R26 ;  /* 0x0000002a081a7223 */ /* 0x040fe2000000001a */
        /* <DEDUP_REMOVED lines=13> */
[----:B------:R-:W0:Y:S04]  /*07c0*/  LDS.128 R16, [R0+UR8+0x100] ;  /* 0x0001000800107984 */ /* 0x000e280008000c00 */
[----:B------:R-:W1:Y:S01]  /*07d0*/  LDS.128 R8, [R2+UR11+0x140] ;  /* 0x0001400b02087984 */ /* 0x000e620008000c00 */
        /* <DEDUP_REMOVED lines=16> */
[C---:B-1----:R-:W-:Y:S01]  /*08e0*/  FFMA R40, R9.reuse, R16, R20 ;  /* 0x0000001009287223 */ /* 0x042fe20000000014 */
        /* <DEDUP_REMOVED lines=13> */
[----:B------:R-:W-:Y:S01]  /*09c0*/  LDS.128 R4, [R2+UR11+0x200] ;  /* 0x0002000b02047984 */ /* 0x000fe20008000c00 */
[C---:B------:R-:W-:Y:S01]  /*09d0*/  FFMA R14, R11.reuse, R18, R14 ;  /* 0x000000120b0e7223 */ /* 0x040fe2000000000e */
[----:B------:R-:W-:-:S02]  /*09e0*/  FFMA R15, R11, R19, R15 ;  /* 0x000000130b0f7223 */ /* 0x000fc4000000000f */
[----:B------:R-:W0:Y:S04]  /*09f0*/  LDS.128 R20, [R0+UR8+0x200] ;  /* 0x0002000800147984 */ /* 0x000e280008000c00 */
[----:B------:R-:W1:Y:S04]  /*0a00*/  LDS.128 R8, [R2+UR11+0x240] ;  /* 0x0002400b02087984 */ /* 0x000e680008000c00 */
        /* <DEDUP_REMOVED lines=31> */
[----:B------:R-:W0:Y:S01]  /*0c00*/  LDS.128 R4, [R2+UR11+0x300] ;  /* 0x0003000b02047984 */ /* 0x000e220008000c00 */
[C---:B------:R-:W-:Y:S01]  /*0c10*/  FFMA R14, R11.reuse, R22, R14 ;  /* 0x000000160b0e7223 */ /* 0x040fe2000000000e */
[----:B------:R-:W-:-:S02]  /*0c20*/  FFMA R15, R11, R23, R15 ;  /* 0x000000170b0f7223 */ /* 0x000fc4000000000f */
        /* <DEDUP_REMOVED lines=86> */
[CC--:B------:R-:W-:Y:S01]  /*1190*/  FFMA R30, R7.reuse, R18.reuse, R30 ;  /* 0x00000012071e7223 */ /* 0x0c0fe2000000001e */
[-C--:B------:R-:W-:Y:S01]  /*11a0*/  FFMA R31, R7, R19.reuse, R31 ;  /* 0x00000013071f7223 */ /* 0x080fe2000000001f */
[CC--:B-1----:R-:W-:Y:S01]  /*11b0*/  FFMA R26, R8.reuse, R18.reuse, R26 ;  /* 0x00000012081a7223 */ /* 0x0c2fe2000000001a */
[-C--:B------:R-:W-:Y:S01]  /*11c0*/  FFMA R27, R8, R19.reuse, R27 ;  /* 0x00000013081b7223 */ /* 0x080fe2000000001b */
[CC--:B------:R-:W-:Y:S01]  /*11d0*/  FFMA R42, R9.reuse, R18.reuse, R42 ;  /* 0x00000012092a7223 */ /* 0x0c0fe2000000002a */
[CC--:B------:R-:W-:Y:S01]  /*11e0*/  FFMA R43, R9.reuse, R19.reuse, R43 ;  /* 0x00000013092b7223 */ /* 0x0c0fe2000000002b */
[C---:B------:R-:W-:Y:S01]  /*11f0*/  FFMA R54, R10.reuse, R18, R54 ;  /* 0x000000120a367223 */ /* 0x040fe20000000036 */
[----:B------:R-:W-:Y:S01]  /*1200*/  FFMA R55, R10, R19, R55 ;  /* 0x000000130a377223 */ /* 0x000fe20000000037 */
[----:B------:R-:W0:Y:S01]  /*1210*/  LDS.128 R4, [R0+UR8+0x600] ;  /* 0x0006000800047984 */ /* 0x000e220008000c00 */
[CC--:B------:R-:W-:Y:S01]  /*1220*/  FFMA R24, R8.reuse, R16.reuse, R24 ;  /* 0x0000001008187223 */ /* 0x0c0fe20000000018 */
[-C--:B------:R-:W-:Y:S01]  /*1230*/  FFMA R25, R8, R17.reuse, R25 ;  /* 0x0000001108197223 */ /* 0x080fe20000000019 */
[CC--:B------:R-:W-:Y:S01]  /*1240*/  FFMA R40, R9.reuse, R16.reuse, R40 ;  /* 0x0000001009287223 */ /* 0x0c0fe20000000028 */
[-C--:B------:R-:W-:Y:S01]  /*1250*/  FFMA R41, R9, R17.reuse, R41 ;  /* 0x0000001109297223 */ /* 0x080fe20000000029 */
[CC--:B------:R-:W-:Y:S01]  /*1260*/  FFMA R38, R10.reuse, R16.reuse, R38 ;  /* 0x000000100a267223 */ /* 0x0c0fe20000000026 */
[-C--:B------:R-:W-:Y:S01]  /*1270*/  FFMA R39, R10, R17.reuse, R39 ;  /* 0x000000110a277223 */ /* 0x080fe20000000027 */
[C---:B------:R-:W-:Y:S01]  /*1280*/  FFMA R12, R11.reuse, R16, R12 ;  /* 0x000000100b0c7223 */ /* 0x040fe2000000000c */
[C---:B------:R-:W-:Y:S01]  /*1290*/  FFMA R13, R11.reuse, R17, R13 ;  /* 0x000000110b0d7223 */ /* 0x040fe2000000000d */
[C---:B------:R-:W-:Y:S01]  /*12a0*/  FFMA R18, R11.reuse, R18, R14 ;  /* 0x000000120b127223 */ /* 0x040fe2000000000e */
[----:B------:R-:W-:-:S02]  /*12b0*/  FFMA R19, R11, R19, R15 ;  /* 0x000000130b137223 */ /* 0x000fc4000000000f */
        /* <DEDUP_REMOVED lines=13> */
[CC--:B-1----:R-:W-:Y:S01]  /*1390*/  FFMA R58, R11.reuse, R4.reuse, R12 ;  /* 0x000000040b3a7223 */ /* 0x0c2fe2000000000c */
[-C--:B------:R-:W-:Y:S01]  /*13a0*/  FFMA R59, R11, R5.reuse, R13 ;  /* 0x000000050b3b7223 */ /* 0x080fe2000000000d */
[----:B------:R-:W-:Y:S01]  /*13b0*/  LDS.128 R28, [R2+UR11+0x700] ;  /* 0x0007000b021c7984 */ /* 0x000fe20008000c00 */
[C---:B------:R-:W-:Y:S01]  /*13c0*/  FFMA R16, R21.reuse, R4, R36 ;  /* 0x0000000415107223 */ /* 0x040fe20000000024 */
[C---:B------:R-:W-:Y:S01]  /*13d0*/  FFMA R51, R21.reuse, R5, R51 ;  /* 0x0000000515337223 */ /* 0x040fe20000000033 */
[----:B------:R-:W-:Y:S01]  /*13e0*/  FFMA R52, R21, R6, R52 ;  /* 0x0000000615347223 */ /* 0x000fe20000000034 */
[----:B------:R-:W0:Y:S01]  /*13f0*/  LDS.128 R12, [R0+UR8+0x700] ;  /* 0x00070008000c7984 */ /* 0x000e220008000c00 */
[-C--:B------:R-:W-:Y:S01]  /*1400*/  FFMA R57, R9, R7.reuse, R43 ;  /* 0x0000000709397223 */ /* 0x080fe2000000002b */
[----:B------:R-:W-:Y:S01]  /*1410*/  FFMA R21, R21, R7, R37 ;  /* 0x0000000715157223 */ /* 0x000fe20000000025 */
[CC--:B------:R-:W-:Y:S01]  /*1420*/  FFMA R56, R10.reuse, R4.reuse, R38 ;  /* 0x000000040a387223 */ /* 0x0c0fe20000000026 */
[-C--:B------:R-:W-:Y:S01]  /*1430*/  FFMA R43, R10, R5.reuse, R39 ;  /* 0x000000050a2b7223 */ /* 0x080fe20000000027 */
[C---:B------:R-:W-:Y:S01]  /*1440*/  FFMA R24, R8.reuse, R4, R24 ;  /* 0x0000000408187223 */ /* 0x040fe20000000018 */
[----:B------:R-:W1:Y:S01]  /*1450*/  LDS.128 R36, [R2+UR11+0x740] ;  /* 0x0007400b02247984 */ /* 0x000e620008000c00 */
[C---:B------:R-:W-:Y:S01]  /*1460*/  FFMA R25, R8.reuse, R5, R25 ;  /* 0x0000000508197223 */ /* 0x040fe20000000019 */
[C---:B------:R-:W-:Y:S01]  /*1470*/  FFMA R26, R8.reuse, R6, R26 ;  /* 0x00000006081a7223 */ /* 0x040fe2000000001a */
[----:B------:R-:W-:Y:S01]  /*1480*/  FFMA R27, R8, R7, R27 ;  /* 0x00000007081b7223 */ /* 0x000fe2000000001b */
[C---:B------:R-:W-:Y:S01]  /*1490*/  FFMA R40, R9.reuse, R4, R40 ;  /* 0x0000000409287223 */ /* 0x040fe20000000028 */
[C---:B------:R-:W-:Y:S01]  /*14a0*/  FFMA R41, R9.reuse, R5, R41 ;  /* 0x0000000509297223 */ /* 0x040fe20000000029 */
[-C--:B------:R-:W-:Y:S01]  /*14b0*/  FFMA R42, R9, R6.reuse, R42 ;  /* 0x00000006092a7223 */ /* 0x080fe2000000002a */
[CC--:B------:R-:W-:Y:S01]  /*14c0*/  FFMA R54, R10.reuse, R6.reuse, R54 ;  /* 0x000000060a367223 */ /* 0x0c0fe20000000036 */
[-C--:B------:R-:W-:Y:S01]  /*14d0*/  FFMA R55, R10, R7.reuse, R55 ;  /* 0x000000070a377223 */ /* 0x080fe20000000037 */
[C---:B------:R-:W-:Y:S01]  /*14e0*/  FFMA R60, R11.reuse, R6, R18 ;  /* 0x000000060b3c7223 */ /* 0x040fe20000000012 */
[----:B------:R-:W-:Y:S01]  /*14f0*/  FFMA R61, R11, R7, R19 ;  /* 0x000000070b3d7223 */ /* 0x000fe20000000013 */
        /* <DEDUP_REMOVED lines=32> */
[----:B------:R-:W-:Y:S06]  /*1700*/  BAR.SYNC.DEFER_BLOCKING 0x0 ;  /* 0x0000000000007b1d */ /* 0x000fec0000010000 */
[----:B------:R-:W-:Y:S05]  /*1710*/  BRA.U !UP0, `(.L_x_1) ;  /* 0xffffffed084c7547 */ /* 0x000fea000b83ffff */
.L_x_0:
[----:B------:R-:W0:Y:S01]  /*1720*/  S2R R0, SR_TID.X ;  /* 0x0000000000007919 */ /* 0x000e220000002100 */
[----:B------:R-:W1:Y:S01]  /*1730*/  LDCU.64 UR6, c[0x0][0x390] ;  /* 0x00007200ff0677ac */ /* 0x000e620008000a00 */
[----:B------:R-:W-:-:S06]  /*1740*/  USHF.L.U32 UR4, UR15, 0x4, URZ ;  /* 0x000000040f047899 */ /* 0x000fcc00080006ff */
[----:B------:R-:W-:Y:S02]  /*1750*/  MOV R43, UR4 ;  /* 0x00000004002b7c02 */ /* 0x000fe40008000f00 */
[----:B------:R-:W-:Y:S02]  /*1760*/  MOV R45, UR4 ;  /* 0x00000004002d7c02 */ /* 0x000fe40008000f00 */
[----:B------:R-:W-:Y:S02]  /*1770*/  MOV R49, UR4 ;  /* 0x0000000400317c02 */ /* 0x000fe40008000f00 */
[----:B0-----:R-:W-:Y:S02]  /*1780*/  SHF.R.U32.HI R2, RZ, 0x3, R0 ;  /* 0x00000003ff027819 */ /* 0x001fe40000011600 */
[----:B------:R-:W-:Y:S02]  /*1790*/  SHF.L.U32 R0, R0, 0x2, RZ ;  /* 0x0000000200007819 */ /* 0x000fe400000006ff */
[----:B------:R-:W-:-:S02]  /*17a0*/  LOP3.LUT R2, R2, 0x3, RZ, 0xc0, !PT ;  /* 0x0000000302027812 */ /* 0x000fc400078ec0ff */
[----:B------:R-:W-:-:S03]  /*17b0*/  LOP3.LUT R0, R0, 0x1c, RZ, 0xc0, !PT ;  /* 0x0000001c00007812 */ /* 0x000fc600078ec0ff */
[----:B------:R-:W-:-:S05]  /*17c0*/  IMAD R3, R2, UR15, RZ ;  /* 0x0000000f02037c24 */ /* 0x000fca000f8e02ff */
[----:B------:R-:W-:-:S04]  /*17d0*/  LEA R0, R3, R0, 0x2 ;  /* 0x0000000003007211 */ /* 0x000fc800078e10ff */
[C---:B------:R-:W-:Y:S02]  /*17e0*/  IADD3 R37, P0, PT, R47.reuse, R0, RZ ;  /* 0x000000002f257210 */ /* 0x040fe40007f1e0ff */
[----:B------:R-:W-:Y:S02]  /*17f0*/  IADD3 R2, PT, PT, R0, UR15, RZ ;  /* 0x0000000f00027c10 */ /* 0x000fe4000fffe0ff */
[----:B------:R-:W-:Y:S02]  /*1800*/  IADD3.X R40, PT, PT, RZ, RZ, RZ, P0, !PT ;  /* 0x000000ffff287210 */ /* 0x000fe400007fe4ff */
[----:B------:R-:W-:Y:S02]  /*1810*/  IADD3 R3, P1, PT, R47, R2, RZ ;  /* 0x000000022f037210 */ /* 0x000fe40007f3e0ff */
[----:B-1----:R-:W-:Y:S02]  /*1820*/  LEA R38, P0, R37, UR6, 0x2 ;  /* 0x0000000625267c11 */ /* 0x002fe4000f8010ff */
[----:B------:R-:W-:-:S02]  /*1830*/  IADD3 R0, PT, PT, R2, UR15, RZ ;  /* 0x0000000f02007c10 */ /* 0x000fc4000fffe0ff */
[----:B------:R-:W-:Y:S02]  /*1840*/  IADD3.X R36, PT, PT, RZ, RZ, RZ, P1, !PT ;  /* 0x000000ffff247210 */ /* 0x000fe40000ffe4ff */
[----:B------:R-:W-:Y:S02]  /*1850*/  LEA.HI.X R39, R37, UR7, R40, 0x2, P0 ;  /* 0x0000000725277c11 */ /* 0x000fe400080f1428 */
[----:B------:R-:W-:Y:S02]  /*1860*/  LEA R2, P1, R3, UR6, 0x2 ;  /* 0x0000000603027c11 */ /* 0x000fe4000f8210ff */
[----:B------:R-:W-:Y:S01]  /*1870*/  IADD3 R37, P0, PT, R47, R0, RZ ;  /* 0x000000002f257210 */ /* 0x000fe20007f1e0ff */
[----:B------:R-:W-:Y:S01]  /*1880*/  IMAD.WIDE.U32 R42, R43, 0x4, R38 ;  /* 0x000000042b2a7825 */ /* 0x000fe200078e0026 */
[----:B------:R-:W-:Y:S01]  /*1890*/  IADD3 R0, PT, PT, R0, UR15, RZ ;  /* 0x0000000f00007c10 */ /* 0x000fe2000fffe0ff */
[----:B------:R0:W-:Y:S01]  /*18a0*/  STG.E.128 desc[UR12][R38.64], R8 ;  /* 0x0000000826007986 */ /* 0x0001e2000c101d0c */
[----:B------:R-:W-:-:S02]  /*18b0*/  LEA.HI.X R3, R3, UR7, R36, 0x2, P1 ;  /* 0x0000000703037c11 */ /* 0x000fc400088f1424 */
[----:B------:R-:W-:Y:S02]  /*18c0*/  IADD3.X R40, PT, PT, RZ, RZ, RZ, P0, !PT ;  /* 0x000000ffff287210 */ /* 0x000fe400007fe4ff */
[----:B------:R-:W-:Y:S01]  /*18d0*/  LEA R36, P0, R37, UR6, 0x2 ;  /* 0x0000000625247c11 */ /* 0x000fe2000f8010ff */
[----:B------:R-:W-:Y:S01]  /*18e0*/  IMAD.WIDE.U32 R44, R45, 0x4, R2 ;  /* 0x000000042d2c7825 */ /* 0x000fe200078e0002 */
[----:B------:R-:W-:Y:S01]  /*18f0*/  IADD3 R0, P1, PT, R47, R0, RZ ;  /* 0x000000002f007210 */ /* 0x000fe20007f3e0ff */
[----:B------:R-:W-:Y:S01]  /*1900*/  STG.E.128 desc[UR12][R2.64], R4 ;  /* 0x0000000402007986 */ /* 0x000fe2000c101d0c */
[----:B------:R-:W-:Y:S02]  /*1910*/  LEA.HI.X R37, R37, UR7, R40, 0x2, P0 ;  /* 0x0000000725257c11 */ /* 0x000fe400080f1428 */
[----:B------:R-:W-:Y:S02]  /*1920*/  IADD3.X R41, PT, PT, RZ, RZ, RZ, P1, !PT ;  /* 0x000000ffff297210 */ /* 0x000fe40000ffe4ff */
[----:B------:R-:W-:Y:S01]  /*1930*/  LEA R40, P0, R0, UR6, 0x2 ;  /* 0x0000000600287c11 */ /* 0x000fe2000f8010ff */
[----:B------:R-:W-:Y:S01]  /*1940*/  STG.E.128 desc[UR12][R36.64], R32 ;  /* 0x0000002024007986 */ /* 0x000fe2000c101d0c */
[----:B------:R-:W-:-:S02]  /*1950*/  MOV R47, UR4 ;  /* 0x00000004002f7c02 */ /* 0x000fc40008000f00 */
[----:B------:R-:W-:-:S03]  /*1960*/  LEA.HI.X R41, R0, UR7, R41, 0x2, P0 ;  /* 0x0000000700297c11 */ /* 0x000fc600080f1429 */
[----:B0-----:R-:W-:Y:S02]  /*1970*/  IMAD.WIDE.U32 R8, R47, 0x4, R36 ;  /* 0x000000042f087825 */ /* 0x001fe400078e0024 */
[----:B------:R-:W-:Y:S02]  /*1980*/  STG.E.128 desc[UR12][R40.64], R28 ;  /* 0x0000001c28007986 */ /* 0x000fe4000c101d0c */
[----:B------:R-:W-:Y:S02]  /*1990*/  IMAD.WIDE.U32 R10, R49, 0x4, R40 ;  /* 0x00000004310a7825 */ /* 0x000fe400078e0028 */
[----:B------:R-:W-:Y:S04]  /*19a0*/  STG.E.128 desc[UR12][R42.64], R24 ;  /* 0x000000182a007986 */ /* 0x000fe8000c101d0c */
[----:B------:R-:W-:Y:S04]  /*19b0*/  STG.E.128 desc[UR12][R44.64], R20 ;  /* 0x000000142c007986 */ /* 0x000fe8000c101d0c */
[----:B------:R-:W-:Y:S04]  /*19c0*/  STG.E.128 desc[UR12][R8.64], R16 ;  /* 0x0000001008007986 */ /* 0x000fe8000c101d0c */
[----:B------:R-:W-:Y:S01]  /*19d0*/  STG.E.128 desc[UR12][R10.64], R12 ;  /* 0x0000000c0a007986 */ /* 0x000fe2000c101d0c */
[----:B------:R-:W-:Y:S05]  /*19e0*/  EXIT ;  /* 0x000000000000794d */ /* 0x000fea0003800000 */
.L_x_2:
[----:B------:R-:W-:-:S00]  /*19f0*/  BRA `(.L_x_2) ;  /* 0xfffffffc00fc7947 */ /* 0x000fc0000383ffff */
[----:B------:R-:W-:-:S00]  /*1a00*/  NOP ;  /* 0x0000000000007918 */ /* 0x000fc00000000000 */
[----:B------:R-:W-:-:S00]  /*1a10*/  NOP ;  /* 0x0000000000007918 */ /* 0x000fc00000000000 */
[----:B------:R-:W-:-:S00]  /*1a20*/  NOP ;  /* 0x0000000000007918 */ /* 0x000fc00000000000 */
[----:B------:R-:W-:-:S00]  /*1a30*/  NOP ;  /* 0x0000000000007918 */ /* 0x000fc00000000000 */
[----:B------:R-:W-:-:S00]  /*1a40*/  NOP ;  /* 0x0000000000007918 */ /* 0x000fc00000000000 */
[----:B------:R-:W-:-:S00]  /*1a50*/  NOP ;  /* 0x0000000000007918 */ /* 0x000fc00000000000 */
[----:B------:R-:W-:-:S00]  /*1a60*/  NOP ;  /* 0x0000000000007918 */ /* 0x000fc00000000000 */
[----:B------:R-:W-:-:S00]  /*1a70*/  NOP ;  /* 0x0000000000007918 */ /* 0x000fc00000000000 */
.L_x_3:


//--------------------- .nv.shared._Z23sgemm_warptiling_kernelILi64ELi64ELi8ELi32ELi32ELi2ELi1ELi4ELi4ELi128EEvPfS0_S0_iii --------------------------
	.section	.nv.shared._Z23sgemm_warptiling_kernelILi64ELi64ELi8ELi32ELi32ELi2ELi1ELi4ELi4ELi128EEvPfS0_S0_iii,"aw",@nobits
	.sectionflags	@""
	.align	4
.nv.shared._Z23sgemm_warptiling_kernelILi64ELi64ELi8ELi32ELi32ELi2ELi1ELi4ELi4ELi128EEvPfS0_S0_iii:
	.zero		5120


//--------------------- .nv.shared.reserved.0     --------------------------
	.section	.nv.shared.reserved.0,"aw",@nobits
	.weak		__nv_reservedSMEM_offset_0_alias
	.size		__nv_reservedSMEM_offset_0_alias, 0, 64
	.other		__nv_reservedSMEM_offset_0_alias,@"STO_CUDA_RESERVED_SHARED STV_DEFAULT"
__nv_reservedSMEM_offset_0_alias:
	.zero		0
	.zero		64


//--------------------- .nv.constant0._Z23sgemm_warptiling_kernelILi64ELi64ELi8ELi32ELi32ELi2ELi1ELi4ELi4ELi128EEvPfS0_S0_iii --------------------------
	.section	.nv.constant0._Z23sgemm_warptiling_kernelILi64ELi64ELi8ELi32ELi32ELi2ELi1ELi4ELi4ELi128EEvPfS0_S0_iii,"a",@progbits
	.sectionflags	@""
	.align	4
.nv.constant0._Z23sgemm_warptiling_kernelILi64ELi64ELi8ELi32ELi32ELi2ELi1ELi4ELi4ELi128EEvPfS0_S0_iii:
	.zero		932


//--------------------- SYMBOLS --------------------------

	.type		.nv.reservedSmem.offset0,@object
	.size		.nv.reservedSmem.offset0,0x4
	.type		.nv.reservedSmem.cap,@object
	.size		.nv.reservedSmem.cap,0x4
